//
// Generated by NVIDIA NVVM Compiler
//
// Compiler Build ID: CL-36424714
// Cuda compilation tools, release 13.0, V13.0.88
// Based on NVVM 20.0.0
//

.version 9.0
.target sm_100
.address_size 64

	// .globl	_Z18applyPaddingKernelPiS_iii

.visible .entry _Z18applyPaddingKernelPiS_iii(
	.param .u64 .ptr .align 1 _Z18applyPaddingKernelPiS_iii_param_0,
	.param .u64 .ptr .align 1 _Z18applyPaddingKernelPiS_iii_param_1,
	.param .u32 _Z18applyPaddingKernelPiS_iii_param_2,
	.param .u32 _Z18applyPaddingKernelPiS_iii_param_3,
	.param .u32 _Z18applyPaddingKernelPiS_iii_param_4
)
{
	.reg .pred 	%p<4>;
	.reg .b32 	%r<19>;
	.reg .b64 	%rd<9>;

	ld.param.u64 	%rd1, [_Z18applyPaddingKernelPiS_iii_param_0];
	ld.param.u64 	%rd2, [_Z18applyPaddingKernelPiS_iii_param_1];
	ld.param.u32 	%r3, [_Z18applyPaddingKernelPiS_iii_param_2];
	ld.param.u32 	%r5, [_Z18applyPaddingKernelPiS_iii_param_3];
	ld.param.u32 	%r4, [_Z18applyPaddingKernelPiS_iii_param_4];
	mov.u32 	%r7, %ctaid.x;
	mov.u32 	%r8, %ntid.x;
	mov.u32 	%r9, %tid.x;
	mad.lo.s32 	%r1, %r7, %r8, %r9;
	mov.u32 	%r10, %ctaid.y;
	mov.u32 	%r11, %ntid.y;
	mov.u32 	%r12, %tid.y;
	mad.lo.s32 	%r13, %r10, %r11, %r12;
	setp.ge.u32 	%p1, %r1, %r3;
	setp.ge.u32 	%p2, %r13, %r5;
	or.pred  	%p3, %p1, %p2;
	@%p3 bra 	$L__BB0_2;
	cvta.to.global.u64 	%rd3, %rd1;
	cvta.to.global.u64 	%rd4, %rd2;
	mad.lo.s32 	%r14, %r3, %r13, %r1;
	mul.wide.u32 	%rd5, %r14, 4;
	add.s64 	%rd6, %rd3, %rd5;
	ld.global.u32 	%r15, [%rd6];
	add.s32 	%r16, %r4, %r3;
	add.s32 	%r17, %r4, %r1;
	mad.lo.s32 	%r18, %r16, %r13, %r17;
	mul.wide.u32 	%rd7, %r18, 4;
	add.s64 	%rd8, %rd4, %rd7;
	st.global.u32 	[%rd8], %r15;
$L__BB0_2:
	ret;

}
	// .globl	_Z16sumColumnsKernelPiS_ii
.visible .entry _Z16sumColumnsKernelPiS_ii(
	.param .u64 .ptr .align 1 _Z16sumColumnsKernelPiS_ii_param_0,
	.param .u64 .ptr .align 1 _Z16sumColumnsKernelPiS_ii_param_1,
	.param .u32 _Z16sumColumnsKernelPiS_ii_param_2,
	.param .u32 _Z16sumColumnsKernelPiS_ii_param_3
)
{
	.reg .pred 	%p<11>;
	.reg .b32 	%r<194>;
	.reg .b64 	%rd<65>;

	ld.param.u64 	%rd3, [_Z16sumColumnsKernelPiS_ii_param_0];
	ld.param.u64 	%rd2, [_Z16sumColumnsKernelPiS_ii_param_1];
	ld.param.u32 	%r83, [_Z16sumColumnsKernelPiS_ii_param_2];
	ld.param.u32 	%r84, [_Z16sumColumnsKernelPiS_ii_param_3];
	cvta.to.global.u64 	%rd1, %rd3;
	mov.u32 	%r85, %ctaid.x;
	mov.u32 	%r86, %ntid.x;
	mul.lo.s32 	%r1, %r85, %r86;
	mov.u32 	%r2, %tid.x;
	add.s32 	%r3, %r1, %r2;
	setp.ge.u32 	%p1, %r3, %r83;
	@%p1 bra 	$L__BB1_15;
	setp.lt.s32 	%p2, %r84, 1;
	mov.b32 	%r193, 0;
	@%p2 bra 	$L__BB1_14;
	and.b32  	%r4, %r84, 15;
	setp.lt.u32 	%p3, %r84, 16;
	mov.b32 	%r185, 0;
	mov.u32 	%r193, %r185;
	@%p3 bra 	$L__BB1_5;
	and.b32  	%r185, %r84, 2147483632;
	neg.s32 	%r179, %r185;
	add.s32 	%r91, %r2, %r83;
	add.s32 	%r178, %r91, %r1;
	shl.b32 	%r8, %r83, 4;
	shl.b32 	%r92, %r83, 1;
	add.s32 	%r177, %r3, %r92;
	mad.lo.s32 	%r176, %r83, 3, %r3;
	shl.b32 	%r93, %r83, 2;
	add.s32 	%r175, %r3, %r93;
	mad.lo.s32 	%r174, %r83, 5, %r3;
	mad.lo.s32 	%r173, %r83, 6, %r3;
	mad.lo.s32 	%r172, %r83, 7, %r3;
	shl.b32 	%r94, %r83, 3;
	add.s32 	%r171, %r3, %r94;
	mad.lo.s32 	%r170, %r83, 9, %r3;
	mad.lo.s32 	%r169, %r83, 10, %r3;
	mad.lo.s32 	%r168, %r83, 11, %r3;
	mad.lo.s32 	%r167, %r83, 12, %r3;
	mad.lo.s32 	%r166, %r83, 13, %r3;
	mad.lo.s32 	%r165, %r83, 14, %r3;
	mad.lo.s32 	%r164, %r83, 15, %r3;
	mov.b32 	%r193, 0;
	mov.u32 	%r163, %r3;
$L__BB1_4:
	.pragma "nounroll";
	mul.wide.u32 	%rd4, %r163, 4;
	add.s64 	%rd5, %rd1, %rd4;
	ld.global.u32 	%r95, [%rd5];
	add.s32 	%r96, %r95, %r193;
	mul.wide.u32 	%rd6, %r178, 4;
	add.s64 	%rd7, %rd1, %rd6;
	ld.global.u32 	%r97, [%rd7];
	add.s32 	%r98, %r97, %r96;
	mul.wide.u32 	%rd8, %r177, 4;
	add.s64 	%rd9, %rd1, %rd8;
	ld.global.u32 	%r99, [%rd9];
	add.s32 	%r100, %r99, %r98;
	mul.wide.u32 	%rd10, %r176, 4;
	add.s64 	%rd11, %rd1, %rd10;
	ld.global.u32 	%r101, [%rd11];
	add.s32 	%r102, %r101, %r100;
	mul.wide.u32 	%rd12, %r175, 4;
	add.s64 	%rd13, %rd1, %rd12;
	ld.global.u32 	%r103, [%rd13];
	add.s32 	%r104, %r103, %r102;
	mul.wide.u32 	%rd14, %r174, 4;
	add.s64 	%rd15, %rd1, %rd14;
	ld.global.u32 	%r105, [%rd15];
	add.s32 	%r106, %r105, %r104;
	mul.wide.u32 	%rd16, %r173, 4;
	add.s64 	%rd17, %rd1, %rd16;
	ld.global.u32 	%r107, [%rd17];
	add.s32 	%r108, %r107, %r106;
	mul.wide.u32 	%rd18, %r172, 4;
	add.s64 	%rd19, %rd1, %rd18;
	ld.global.u32 	%r109, [%rd19];
	add.s32 	%r110, %r109, %r108;
	mul.wide.u32 	%rd20, %r171, 4;
	add.s64 	%rd21, %rd1, %rd20;
	ld.global.u32 	%r111, [%rd21];
	add.s32 	%r112, %r111, %r110;
	mul.wide.u32 	%rd22, %r170, 4;
	add.s64 	%rd23, %rd1, %rd22;
	ld.global.u32 	%r113, [%rd23];
	add.s32 	%r114, %r113, %r112;
	mul.wide.u32 	%rd24, %r169, 4;
	add.s64 	%rd25, %rd1, %rd24;
	ld.global.u32 	%r115, [%rd25];
	add.s32 	%r116, %r115, %r114;
	mul.wide.u32 	%rd26, %r168, 4;
	add.s64 	%rd27, %rd1, %rd26;
	ld.global.u32 	%r117, [%rd27];
	add.s32 	%r118, %r117, %r116;
	mul.wide.u32 	%rd28, %r167, 4;
	add.s64 	%rd29, %rd1, %rd28;
	ld.global.u32 	%r119, [%rd29];
	add.s32 	%r120, %r119, %r118;
	mul.wide.u32 	%rd30, %r166, 4;
	add.s64 	%rd31, %rd1, %rd30;
	ld.global.u32 	%r121, [%rd31];
	add.s32 	%r122, %r121, %r120;
	mul.wide.u32 	%rd32, %r165, 4;
	add.s64 	%rd33, %rd1, %rd32;
	ld.global.u32 	%r123, [%rd33];
	add.s32 	%r124, %r123, %r122;
	mul.wide.u32 	%rd34, %r164, 4;
	add.s64 	%rd35, %rd1, %rd34;
	ld.global.u32 	%r125, [%rd35];
	add.s32 	%r193, %r125, %r124;
	add.s32 	%r179, %r179, 16;
	add.s32 	%r178, %r178, %r8;
	add.s32 	%r177, %r177, %r8;
	add.s32 	%r176, %r176, %r8;
	add.s32 	%r175, %r175, %r8;
	add.s32 	%r174, %r174, %r8;
	add.s32 	%r173, %r173, %r8;
	add.s32 	%r172, %r172, %r8;
	add.s32 	%r171, %r171, %r8;
	add.s32 	%r170, %r170, %r8;
	add.s32 	%r169, %r169, %r8;
	add.s32 	%r168, %r168, %r8;
	add.s32 	%r167, %r167, %r8;
	add.s32 	%r166, %r166, %r8;
	add.s32 	%r165, %r165, %r8;
	add.s32 	%r164, %r164, %r8;
	add.s32 	%r163, %r163, %r8;
	setp.ne.s32 	%p4, %r179, 0;
	@%p4 bra 	$L__BB1_4;
$L__BB1_5:
	setp.eq.s32 	%p5, %r4, 0;
	@%p5 bra 	$L__BB1_14;
	and.b32  	%r62, %r84, 7;
	setp.lt.u32 	%p6, %r4, 8;
	@%p6 bra 	$L__BB1_8;
	mad.lo.s32 	%r127, %r185, %r83, %r3;
	mul.wide.u32 	%rd36, %r127, 4;
	add.s64 	%rd37, %rd1, %rd36;
	ld.global.u32 	%r128, [%rd37];
	add.s32 	%r129, %r128, %r193;
	add.s32 	%r130, %r127, %r83;
	mul.wide.u32 	%rd38, %r130, 4;
	add.s64 	%rd39, %rd1, %rd38;
	ld.global.u32 	%r131, [%rd39];
	add.s32 	%r132, %r131, %r129;
	add.s32 	%r133, %r130, %r83;
	mul.wide.u32 	%rd40, %r133, 4;
	add.s64 	%rd41, %rd1, %rd40;
	ld.global.u32 	%r134, [%rd41];
	add.s32 	%r135, %r134, %r132;
	add.s32 	%r136, %r133, %r83;
	mul.wide.u32 	%rd42, %r136, 4;
	add.s64 	%rd43, %rd1, %rd42;
	ld.global.u32 	%r137, [%rd43];
	add.s32 	%r138, %r137, %r135;
	add.s32 	%r139, %r136, %r83;
	mul.wide.u32 	%rd44, %r139, 4;
	add.s64 	%rd45, %rd1, %rd44;
	ld.global.u32 	%r140, [%rd45];
	add.s32 	%r141, %r140, %r138;
	add.s32 	%r142, %r139, %r83;
	mul.wide.u32 	%rd46, %r142, 4;
	add.s64 	%rd47, %rd1, %rd46;
	ld.global.u32 	%r143, [%rd47];
	add.s32 	%r144, %r143, %r141;
	add.s32 	%r145, %r142, %r83;
	mul.wide.u32 	%rd48, %r145, 4;
	add.s64 	%rd49, %rd1, %rd48;
	ld.global.u32 	%r146, [%rd49];
	add.s32 	%r147, %r146, %r144;
	add.s32 	%r148, %r145, %r83;
	mul.wide.u32 	%rd50, %r148, 4;
	add.s64 	%rd51, %rd1, %rd50;
	ld.global.u32 	%r149, [%rd51];
	add.s32 	%r193, %r149, %r147;
	add.s32 	%r185, %r185, 8;
$L__BB1_8:
	setp.eq.s32 	%p7, %r62, 0;
	@%p7 bra 	$L__BB1_14;
	and.b32  	%r68, %r84, 3;
	setp.lt.u32 	%p8, %r62, 4;
	@%p8 bra 	$L__BB1_11;
	mad.lo.s32 	%r151, %r185, %r83, %r3;
	mul.wide.u32 	%rd52, %r151, 4;
	add.s64 	%rd53, %rd1, %rd52;
	ld.global.u32 	%r152, [%rd53];
	add.s32 	%r153, %r152, %r193;
	add.s32 	%r154, %r151, %r83;
	mul.wide.u32 	%rd54, %r154, 4;
	add.s64 	%rd55, %rd1, %rd54;
	ld.global.u32 	%r155, [%rd55];
	add.s32 	%r156, %r155, %r153;
	add.s32 	%r157, %r154, %r83;
	mul.wide.u32 	%rd56, %r157, 4;
	add.s64 	%rd57, %rd1, %rd56;
	ld.global.u32 	%r158, [%rd57];
	add.s32 	%r159, %r158, %r156;
	add.s32 	%r160, %r157, %r83;
	mul.wide.u32 	%rd58, %r160, 4;
	add.s64 	%rd59, %rd1, %rd58;
	ld.global.u32 	%r161, [%rd59];
	add.s32 	%r193, %r161, %r159;
	add.s32 	%r185, %r185, 4;
$L__BB1_11:
	setp.eq.s32 	%p9, %r68, 0;
	@%p9 bra 	$L__BB1_14;
	mad.lo.s32 	%r191, %r185, %r83, %r3;
	neg.s32 	%r190, %r68;
$L__BB1_13:
	.pragma "nounroll";
	mul.wide.u32 	%rd60, %r191, 4;
	add.s64 	%rd61, %rd1, %rd60;
	ld.global.u32 	%r162, [%rd61];
	add.s32 	%r193, %r162, %r193;
	add.s32 	%r191, %r191, %r83;
	add.s32 	%r190, %r190, 1;
	setp.ne.s32 	%p10, %r190, 0;
	@%p10 bra 	$L__BB1_13;
$L__BB1_14:
	cvta.to.global.u64 	%rd62, %rd2;
	mul.wide.u32 	%rd63, %r3, 4;
	add.s64 	%rd64, %rd62, %rd63;
	st.global.u32 	[%rd64], %r193;
$L__BB1_15:
	ret;

}


// ===== COMPILED SASS (sm_100) =====

	.target	sm_100

	.elftype	@"ET_EXEC"


//--------------------- .note.nv.tkinfo           --------------------------
	.section	.note.nv.tkinfo,"",@"SHT_NOTE"
	.sectionflags	@"SHF_NOTE_NV_TKINFO"
	.tkinfo
        /*0018*/ 	.word	0x00000002
        /*0030*/ 	.string	""
        /*0030*/ 	.string	"ptxas"
        /*0030*/ 	.string	"Cuda compilation tools, release 13.0, V13.0.88"
        /*0030*/ 	.string	"Build cuda_13.0.r13.0/compiler.36424714_0"
        /*0030*/ 	.string	"-arch sm_100 -m 64 "



//--------------------- .note.nv.cuinfo           --------------------------
	.section	.note.nv.cuinfo,"",@"SHT_NOTE"
	.sectionflags	@"SHF_NOTE_NV_CUINFO"
        /*0018*/ 	.short	0x0002
        /*001a*/ 	.short	0x0064
        /*001c*/ 	.short	0x0082
	.zero		2


//--------------------- .nv.info                  --------------------------
	.section	.nv.info,"",@"SHT_CUDA_INFO"
	.align	4


	//----- nvinfo : EIATTR_REGCOUNT
	.align		4
        /*0000*/ 	.byte	0x04, 0x2f
        /*0002*/ 	.short	(.L_1 - .L_0)
	.align		4
.L_0:
        /*0004*/ 	.word	index@(_Z18applyPaddingKernelPiS_iii)
        /*0008*/ 	.word	0x0000000a


	//----- nvinfo : EIATTR_FRAME_SIZE
	.align		4
.L_1:
        /*000c*/ 	.byte	0x04, 0x11
        /*000e*/ 	.short	(.L_3 - .L_2)
	.align		4
.L_2:
        /*0010*/ 	.word	index@(_Z18applyPaddingKernelPiS_iii)
        /*0014*/ 	.word	0x00000000


	//----- nvinfo : EIATTR_REGCOUNT
	.align		4
.L_3:
        /*0018*/ 	.byte	0x04, 0x2f
        /*001a*/ 	.short	(.L_5 - .L_4)
	.align		4
.L_4:
        /*001c*/ 	.word	index@(_Z16sumColumnsKernelPiS_ii)
        /*0020*/ 	.word	0x00000020


	//----- nvinfo : EIATTR_FRAME_SIZE
	.align		4
.L_5:
        /*0024*/ 	.byte	0x04, 0x11
        /*0026*/ 	.short	(.L_7 - .L_6)
	.align		4
.L_6:
        /*0028*/ 	.word	index@(_Z16sumColumnsKernelPiS_ii)
        /*002c*/ 	.word	0x00000000


	//----- nvinfo : EIATTR_MIN_STACK_SIZE
	.align		4
.L_7:
        /*0030*/ 	.byte	0x04, 0x12
        /*0032*/ 	.short	(.L_9 - .L_8)
	.align		4
.L_8:
        /*0034*/ 	.word	index@(_Z16sumColumnsKernelPiS_ii)
        /*0038*/ 	.word	0x00000000


	//----- nvinfo : EIATTR_MIN_STACK_SIZE
	.align		4
.L_9:
        /*003c*/ 	.byte	0x04, 0x12
        /*003e*/ 	.short	(.L_11 - .L_10)
	.align		4
.L_10:
        /*0040*/ 	.word	index@(_Z18applyPaddingKernelPiS_iii)
        /*0044*/ 	.word	0x00000000
.L_11:


//--------------------- .nv.compat                --------------------------
	.section	.nv.compat,"",@"SHT_CUDA_COMPAT_INFO"
	.align	4
        /*0000*/ 	.byte	0x02, 0x09, 0x00, 0x00, 0x02, 0x02, 0x01, 0x00, 0x02, 0x05, 0x05, 0x00, 0x03, 0x07, 0x01, 0x01
        /*0010*/ 	.byte	0x02, 0x03, 0x00, 0x00, 0x02, 0x06, 0x01, 0x00, 0x04, 0x0b, 0x08, 0x00, 0x09, 0x00, 0x00, 0x00
        /*0020*/ 	.byte	0x00, 0x00, 0x00, 0x00


//--------------------- .nv.info._Z16sumColumnsKernelPiS_ii --------------------------
	.section	.nv.info._Z16sumColumnsKernelPiS_ii,"",@"SHT_CUDA_INFO"
	.sectionflags	@""
	.align	4


	//----- nvinfo : EIATTR_CUDA_API_VERSION
	.align		4
        /*0000*/ 	.byte	0x04, 0x37
        /*0002*/ 	.short	(.L_13 - .L_12)
.L_12:
        /*0004*/ 	.word	0x00000082


	//----- nvinfo : EIATTR_KPARAM_INFO
	.align		4
.L_13:
        /*0008*/ 	.byte	0x04, 0x17
        /*000a*/ 	.short	(.L_15 - .L_14)
.L_14:
        /*000c*/ 	.word	0x00000000
        /*0010*/ 	.short	0x0003
        /*0012*/ 	.short	0x0014
        /*0014*/ 	.byte	0x00, 0xf0, 0x11, 0x00


	//----- nvinfo : EIATTR_KPARAM_INFO
	.align		4
.L_15:
        /*0018*/ 	.byte	0x04, 0x17
        /*001a*/ 	.short	(.L_17 - .L_16)
.L_16:
        /*001c*/ 	.word	0x00000000
        /*0020*/ 	.short	0x0002
        /*0022*/ 	.short	0x0010
        /*0024*/ 	.byte	0x00, 0xf0, 0x11, 0x00


	//----- nvinfo : EIATTR_KPARAM_INFO
	.align		4
.L_17:
        /*0028*/ 	.byte	0x04, 0x17
        /*002a*/ 	.short	(.L_19 - .L_18)
.L_18:
        /*002c*/ 	.word	0x00000000
        /*0030*/ 	.short	0x0001
        /*0032*/ 	.short	0x0008
        /*0034*/ 	.byte	0x00, 0xf5, 0x21, 0x00


	//----- nvinfo : EIATTR_KPARAM_INFO
	.align		4
.L_19:
        /*0038*/ 	.byte	0x04, 0x17
        /*003a*/ 	.short	(.L_21 - .L_20)
.L_20:
        /*003c*/ 	.word	0x00000000
        /*0040*/ 	.short	0x0000
        /*0042*/ 	.short	0x0000
        /*0044*/ 	.byte	0x00, 0xf5, 0x21, 0x00


	//----- nvinfo : EIATTR_SPARSE_MMA_MASK
	.align		4
.L_21:
        /*0048*/ 	.byte	0x03, 0x50
        /*004a*/ 	.short	0x0000


	//----- nvinfo : EIATTR_MAXREG_COUNT
	.align		4
        /*004c*/ 	.byte	0x03, 0x1b
        /*004e*/ 	.short	0x00ff


	//----- nvinfo : EIATTR_MERCURY_ISA_VERSION
	.align		4
        /*0050*/ 	.byte	0x03, 0x5f
        /*0052*/ 	.short	0x0101


	//----- nvinfo : EIATTR_VRC_CTA_INIT_COUNT
	.align		4
        /*0054*/ 	.byte	0x02, 0x4a
	.zero		1
	.zero		1


	//----- nvinfo : EIATTR_EXIT_INSTR_OFFSETS
	.align		4
        /*0058*/ 	.byte	0x04, 0x1c
        /*005a*/ 	.short	(.L_23 - .L_22)


	//   ....[0]....
.L_22:
        /*005c*/ 	.word	0x00000080


	//   ....[1]....
        /*0060*/ 	.word	0x00000a90


	//----- nvinfo : EIATTR_CBANK_PARAM_SIZE
	.align		4
.L_23:
        /*0064*/ 	.byte	0x03, 0x19
        /*0066*/ 	.short	0x0018


	//----- nvinfo : EIATTR_PARAM_CBANK
	.align		4
        /*0068*/ 	.byte	0x04, 0x0a
        /*006a*/ 	.short	(.L_25 - .L_24)
	.align		4
.L_24:
        /*006c*/ 	.word	index@(.nv.constant0._Z16sumColumnsKernelPiS_ii)
        /*0070*/ 	.short	0x0380
        /*0072*/ 	.short	0x0018


	//----- nvinfo : EIATTR_SW_WAR
	.align		4
.L_25:
        /*0074*/ 	.byte	0x04, 0x36
        /*0076*/ 	.short	(.L_27 - .L_26)
.L_26:
        /*0078*/ 	.word	0x00000008
.L_27:


//--------------------- .nv.info._Z18applyPaddingKernelPiS_iii --------------------------
	.section	.nv.info._Z18applyPaddingKernelPiS_iii,"",@"SHT_CUDA_INFO"
	.sectionflags	@""
	.align	4


	//----- nvinfo : EIATTR_CUDA_API_VERSION
	.align		4
        /*0000*/ 	.byte	0x04, 0x37
        /*0002*/ 	.short	(.L_29 - .L_28)
.L_28:
        /*0004*/ 	.word	0x00000082


	//----- nvinfo : EIATTR_KPARAM_INFO
	.align		4
.L_29:
        /*0008*/ 	.byte	0x04, 0x17
        /*000a*/ 	.short	(.L_31 - .L_30)
.L_30:
        /*000c*/ 	.word	0x00000000
        /*0010*/ 	.short	0x0004
        /*0012*/ 	.short	0x0018
        /*0014*/ 	.byte	0x00, 0xf0, 0x11, 0x00


	//----- nvinfo : EIATTR_KPARAM_INFO
	.align		4
.L_31:
        /*0018*/ 	.byte	0x04, 0x17
        /*001a*/ 	.short	(.L_33 - .L_32)
.L_32:
        /*001c*/ 	.word	0x00000000
        /*0020*/ 	.short	0x0003
        /*0022*/ 	.short	0x0014
        /*0024*/ 	.byte	0x00, 0xf0, 0x11, 0x00


	//----- nvinfo : EIATTR_KPARAM_INFO
	.align		4
.L_33:
        /*0028*/ 	.byte	0x04, 0x17
        /*002a*/ 	.short	(.L_35 - .L_34)
.L_34:
        /*002c*/ 	.word	0x00000000
        /*0030*/ 	.short	0x0002
        /*0032*/ 	.short	0x0010
        /*0034*/ 	.byte	0x00, 0xf0, 0x11, 0x00


	//----- nvinfo : EIATTR_KPARAM_INFO
	.align		4
.L_35:
        /*0038*/ 	.byte	0x04, 0x17
        /*003a*/ 	.short	(.L_37 - .L_36)
.L_36:
        /*003c*/ 	.word	0x00000000
        /*0040*/ 	.short	0x0001
        /*0042*/ 	.short	0x0008
        /*0044*/ 	.byte	0x00, 0xf5, 0x21, 0x00


	//----- nvinfo : EIATTR_KPARAM_INFO
	.align		4
.L_37:
        /*0048*/ 	.byte	0x04, 0x17
        /*004a*/ 	.short	(.L_39 - .L_38)
.L_38:
        /*004c*/ 	.word	0x00000000
        /*0050*/ 	.short	0x0000
        /*0052*/ 	.short	0x0000
        /*0054*/ 	.byte	0x00, 0xf5, 0x21, 0x00


	//----- nvinfo : EIATTR_SPARSE_MMA_MASK
	.align		4
.L_39:
        /*0058*/ 	.byte	0x03, 0x50
        /*005a*/ 	.short	0x0000


	//----- nvinfo : EIATTR_MAXREG_COUNT
	.align		4
        /*005c*/ 	.byte	0x03, 0x1b
        /*005e*/ 	.short	0x00ff


	//----- nvinfo : EIATTR_MERCURY_ISA_VERSION
	.align		4
        /*0060*/ 	.byte	0x03, 0x5f
        /*0062*/ 	.short	0x0101


	//----- nvinfo : EIATTR_VRC_CTA_INIT_COUNT
	.align		4
        /*0064*/ 	.byte	0x02, 0x4a
	.zero		1
	.zero		1


	//----- nvinfo : EIATTR_EXIT_INSTR_OFFSETS
	.align		4
        /*0068*/ 	.byte	0x04, 0x1c
        /*006a*/ 	.short	(.L_41 - .L_40)


	//   ....[0]....
.L_40:
        /*006c*/ 	.word	0x000000c0


	//   ....[1]....
        /*0070*/ 	.word	0x00000190


	//----- nvinfo : EIATTR_CBANK_PARAM_SIZE
	.align		4
.L_41:
        /*0074*/ 	.byte	0x03, 0x19
        /*0076*/ 	.short	0x001c


	//----- nvinfo : EIATTR_PARAM_CBANK
	.align		4
        /*0078*/ 	.byte	0x04, 0x0a
        /*007a*/ 	.short	(.L_43 - .L_42)
	.align		4
.L_42:
        /*007c*/ 	.word	index@(.nv.constant0._Z18applyPaddingKernelPiS_iii)
        /*0080*/ 	.short	0x0380
        /*0082*/ 	.short	0x001c


	//----- nvinfo : EIATTR_SW_WAR
	.align		4
.L_43:
        /*0084*/ 	.byte	0x04, 0x36
        /*0086*/ 	.short	(.L_45 - .L_44)
.L_44:
        /*0088*/ 	.word	0x00000008
.L_45:


//--------------------- .nv.callgraph             --------------------------
	.section	.nv.callgraph,"",@"SHT_CUDA_CALLGRAPH"
	.align	4
	.sectionentsize	8
	.align		4
        /*0000*/ 	.word	0x00000000
	.align		4
        /*0004*/ 	.word	0xffffffff
	.align		4
        /*0008*/ 	.word	0x00000000
	.align		4
        /*000c*/ 	.word	0xfffffffe
	.align		4
        /*0010*/ 	.word	0x00000000
	.align		4
        /*0014*/ 	.word	0xfffffffd
	.align		4
        /*0018*/ 	.word	0x00000000
	.align		4
        /*001c*/ 	.word	0xfffffffc


//--------------------- .text._Z16sumColumnsKernelPiS_ii --------------------------
	.section	.text._Z16sumColumnsKernelPiS_ii,"ax",@progbits
	.align	128
        .global         _Z16sumColumnsKernelPiS_ii
        .type           _Z16sumColumnsKernelPiS_ii,@function
        .size           _Z16sumColumnsKernelPiS_ii,(.L_x_8 - _Z16sumColumnsKernelPiS_ii)
        .other          _Z16sumColumnsKernelPiS_ii,@"STO_CUDA_ENTRY STV_DEFAULT"
_Z16sumColumnsKernelPiS_ii:
.text._Z16sumColumnsKernelPiS_ii:
[----:B------:R-:W-:Y:S01]  /*0000*/  LDC R1, c[0x0][0x37c] ;  /* 0x0000df00ff017b82 */ /* 0x000fe20000000800 */
[----:B------:R-:W0:Y:S07]  /*0010*/  S2R R5, SR_TID.X ;  /* 0x0000000000057919 */ /* 0x000e2e0000002100 */
[----:B------:R-:W1:Y:S01]  /*0020*/  S2UR UR5, SR_CTAID.X ;  /* 0x00000000000579c3 */ /* 0x000e620000002500 */
[----:B------:R-:W1:Y:S07]  /*0030*/  LDCU UR4, c[0x0][0x360] ;  /* 0x00006c00ff0477ac */ /* 0x000e6e0008000800 */
[----:B------:R-:W2:Y:S01]  /*0040*/  LDC R0, c[0x0][0x390] ;  /* 0x0000e400ff007b82 */ /* 0x000ea20000000800 */
[----:B-1----:R-:W-:-:S06]  /*0050*/  UIMAD UR5, UR5, UR4, URZ ;  /* 0x00000004050572a4 */ /* 0x002fcc000f8e02ff */
[----:B0-----:R-:W-:-:S04]  /*0060*/  IADD3 R3, PT, PT, R5, UR5, RZ ;  /* 0x0000000505037c10 */ /* 0x001fc8000fffe0ff */
[----:B--2---:R-:W-:-:S13]  /*0070*/  ISETP.GE.U32.AND P0, PT, R3, R0, PT ;  /* 0x000000000300720c */ /* 0x004fda0003f06070 */
[----:B------:R-:W-:Y:S05]  /*0080*/  @P0 EXIT ;  /* 0x000000000000094d */ /* 0x000fea0003800000 */
[----:B------:R-:W0:Y:S01]  /*0090*/  LDCU UR6, c[0x0][0x394] ;  /* 0x00007280ff0677ac */ /* 0x000e220008000800 */
[----:B------:R-:W-:Y:S01]  /*00a0*/  HFMA2 R16, -RZ, RZ, 0, 0 ;  /* 0x00000000ff107431 */ /* 0x000fe200000001ff */
[----:B------:R-:W1:Y:S01]  /*00b0*/  LDCU.64 UR10, c[0x0][0x358] ;  /* 0x00006b00ff0a77ac */ /* 0x000e620008000a00 */
[----:B0-----:R-:W-:-:S09]  /*00c0*/  UISETP.GE.AND UP0, UPT, UR6, 0x1, UPT ;  /* 0x000000010600788c */ /* 0x001fd2000bf06270 */
[----:B-1----:R-:W-:Y:S05]  /*00d0*/  BRA.U !UP0, `(.L_x_0) ;  /* 0x0000000908607547 */ /* 0x002fea000b800000 */
[----:B------:R-:W-:Y:S01]  /*00e0*/  UISETP.GE.U32.AND UP1, UPT, UR6, 0x10, UPT ;  /* 0x000000100600788c */ /* 0x000fe2000bf26070 */
[----:B------:R-:W-:Y:S01]  /*00f0*/  MOV R16, RZ ;  /* 0x000000ff00107202 */ /* 0x000fe20000000f00 */
[----:B------:R-:W-:Y:S01]  /*0100*/  ULOP3.LUT UR7, UR6, 0xf, URZ, 0xc0, !UPT ;  /* 0x0000000f06077892 */ /* 0x000fe2000f8ec0ff */
[----:B------:R-:W-:-:S03]  /*0110*/  UMOV UR4, URZ ;  /* 0x000000ff00047c82 */ /* 0x000fc60008000000 */
[----:B------:R-:W-:-:S03]  /*0120*/  UISETP.NE.AND UP0, UPT, UR7, URZ, UPT ;  /* 0x000000ff0700728c */ /* 0x000fc6000bf05270 */
[----:B------:R-:W-:Y:S08]  /*0130*/  BRA.U !UP1, `(.L_x_1) ;  /* 0x00000005093c7547 */ /* 0x000ff0000b800000 */
[----:B------:R-:W-:Y:S01]  /*0140*/  ULOP3.LUT UR4, UR6, 0x7ffffff0, URZ, 0xc0, !UPT ;  /* 0x7ffffff006047892 */ /* 0x000fe2000f8ec0ff */
[C---:B------:R-:W-:Y:S01]  /*0150*/  IADD3 R5, PT, PT, R0.reuse, UR5, R5 ;  /* 0x0000000500057c10 */ /* 0x040fe2000fffe005 */
[C-C-:B------:R-:W-:Y:S01]  /*0160*/  IMAD R9, R0.reuse, 0x3, R3.reuse ;  /* 0x0000000300097824 */ /* 0x140fe200078e0203 */
[CC--:B------:R-:W-:Y:S01]  /*0170*/  LEA R7, R0.reuse, R3.reuse, 0x1 ;  /* 0x0000000300077211 */ /* 0x0c0fe200078e08ff */
[C-C-:B------:R-:W-:Y:S01]  /*0180*/  IMAD R13, R0.reuse, 0x5, R3.reuse ;  /* 0x00000005000d7824 */ /* 0x140fe200078e0203 */
[CC--:B------:R-:W-:Y:S01]  /*0190*/  LEA R11, R0.reuse, R3.reuse, 0x2 ;  /* 0x00000003000b7211 */ /* 0x0c0fe200078e10ff */
[C-C-:B------:R-:W-:Y:S01]  /*01a0*/  IMAD R15, R0.reuse, 0x6, R3.reuse ;  /* 0x00000006000f7824 */ /* 0x140fe200078e0203 */
[CC--:B------:R-:W-:Y:S01]  /*01b0*/  LEA R19, R0.reuse, R3.reuse, 0x3 ;  /* 0x0000000300137211 */ /* 0x0c0fe200078e18ff */
[C-C-:B------:R-:W-:Y:S01]  /*01c0*/  IMAD R17, R0.reuse, 0x7, R3.reuse ;  /* 0x0000000700117824 */ /* 0x140fe200078e0203 */
[----:B------:R-:W-:Y:S01]  /*01d0*/  MOV R16, RZ ;  /* 0x000000ff00107202 */ /* 0x000fe20000000f00 */
[C-C-:B------:R-:W-:Y:S01]  /*01e0*/  IMAD R21, R0.reuse, 0x9, R3.reuse ;  /* 0x0000000900157824 */ /* 0x140fe200078e0203 */
[----:B------:R-:W-:Y:S01]  /*01f0*/  MOV R14, R3 ;  /* 0x00000003000e7202 */ /* 0x000fe20000000f00 */
[C-C-:B------:R-:W-:Y:S01]  /*0200*/  IMAD R2, R0.reuse, 0xa, R3.reuse ;  /* 0x0000000a00027824 */ /* 0x140fe200078e0203 */
[----:B------:R-:W-:Y:S01]  /*0210*/  UIADD3 UR8, UPT, UPT, -UR4, URZ, URZ ;  /* 0x000000ff04087290 */ /* 0x000fe2000fffe1ff */
[----:B------:R-:W-:-:S02]  /*0220*/  IMAD R4, R0, 0xb, R3 ;  /* 0x0000000b00047824 */ /* 0x000fc400078e0203 */
[C-C-:B------:R-:W-:Y:S02]  /*0230*/  IMAD R6, R0.reuse, 0xc, R3.reuse ;  /* 0x0000000c00067824 */ /* 0x140fe400078e0203 */
[C-C-:B------:R-:W-:Y:S02]  /*0240*/  IMAD R8, R0.reuse, 0xd, R3.reuse ;  /* 0x0000000d00087824 */ /* 0x140fe400078e0203 */
[C-C-:B------:R-:W-:Y:S02]  /*0250*/  IMAD R10, R0.reuse, 0xe, R3.reuse ;  /* 0x0000000e000a7824 */ /* 0x140fe400078e0203 */
[----:B------:R-:W-:-:S07]  /*0260*/  IMAD R12, R0, 0xf, R3 ;  /* 0x0000000f000c7824 */ /* 0x000fce00078e0203 */
.L_x_2:
[----:B------:R-:W0:Y:S02]  /*0270*/  LDC.64 R22, c[0x0][0x380] ;  /* 0x0000e000ff167b82 */ /* 0x000e240000000a00 */
[----:B0-----:R-:W-:-:S04]  /*0280*/  IMAD.WIDE.U32 R24, R14, 0x4, R22 ;  /* 0x000000040e187825 */ /* 0x001fc800078e0016 */
[--C-:B------:R-:W-:Y:S01]  /*0290*/  IMAD.WIDE.U32 R26, R7, 0x4, R22.reuse ;  /* 0x00000004071a7825 */ /* 0x100fe200078e0016 */
[----:B------:R0:W2:Y:S04]  /*02a0*/  LDG.E R29, desc[UR10][R24.64] ;  /* 0x0000000a181d7981 */ /* 0x0000a8000c1e1900 */
[----:B------:R1:W3:Y:S01]  /*02b0*/  LDG.E R18, desc[UR10][R26.64] ;  /* 0x0000000a1a127981 */ /* 0x0002e2000c1e1900 */
[----:B0-----:R-:W-:-:S04]  /*02c0*/  IMAD.WIDE.U32 R24, R5, 0x4, R22 ;  /* 0x0000000405187825 */ /* 0x001fc800078e0016 */
[--C-:B-1----:R-:W-:Y:S01]  /*02d0*/  IMAD.WIDE.U32 R26, R9, 0x4, R22.reuse ;  /* 0x00000004091a7825 */ /* 0x102fe200078e0016 */
[----:B------:R0:W2:Y:S05]  /*02e0*/  LDG.E R20, desc[UR10][R24.64] ;  /* 0x0000000a18147981 */ /* 0x0000aa000c1e1900 */
[----:B------:R-:W3:Y:S01]  /*02f0*/  LDG.E R27, desc[UR10][R26.64] ;  /* 0x0000000a1a1b7981 */ /* 0x000ee2000c1e1900 */
[----:B0-----:R-:W-:Y:S01]  /*0300*/  IMAD.WIDE.U32 R24, R13, 0x4, R22 ;  /* 0x000000040d187825 */ /* 0x001fe200078e0016 */
[----:B--2---:R-:W-:-:S03]  /*0310*/  IADD3 R20, PT, PT, R20, R29, R16 ;  /* 0x0000001d14147210 */ /* 0x004fc60007ffe010 */
[----:B------:R-:W-:Y:S01]  /*0320*/  IMAD.WIDE.U32 R28, R11, 0x4, R22 ;  /* 0x000000040b1c7825 */ /* 0x000fe200078e0016 */
[----:B---3--:R-:W-:-:S04]  /*0330*/  IADD3 R18, PT, PT, R27, R18, R20 ;  /* 0x000000121b127210 */ /* 0x008fc80007ffe014 */
[----:B------:R0:W2:Y:S04]  /*0340*/  LDG.E R16, desc[UR10][R28.64] ;  /* 0x0000000a1c107981 */ /* 0x0000a8000c1e1900 */
[----:B------:R1:W2:Y:S01]  /*0350*/  LDG.E R27, desc[UR10][R24.64] ;  /* 0x0000000a181b7981 */ /* 0x0002a2000c1e1900 */
[----:B0-----:R-:W-:-:S04]  /*0360*/  IMAD.WIDE.U32 R28, R15, 0x4, R22 ;  /* 0x000000040f1c7825 */ /* 0x001fc800078e0016 */
[--C-:B-1----:R-:W-:Y:S01]  /*0370*/  IMAD.WIDE.U32 R24, R17, 0x4, R22.reuse ;  /* 0x0000000411187825 */ /* 0x102fe200078e0016 */
[----:B------:R0:W3:Y:S05]  /*0380*/  LDG.E R20, desc[UR10][R28.64] ;  /* 0x0000000a1c147981 */ /* 0x0000ea000c1e1900 */
[----:B------:R-:W3:Y:S01]  /*0390*/  LDG.E R25, desc[UR10][R24.64] ;  /* 0x0000000a18197981 */ /* 0x000ee2000c1e1900 */
[----:B0-----:R-:W-:-:S06]  /*03a0*/  IMAD.WIDE.U32 R28, R4, 0x4, R22 ;  /* 0x00000004041c7825 */ /* 0x001fcc00078e0016 */
[----:B------:R-:W4:Y:S01]  /*03b0*/  LDG.E R28, desc[UR10][R28.64] ;  /* 0x0000000a1c1c7981 */ /* 0x000f22000c1e1900 */
[----:B--2---:R-:W-:Y:S01]  /*03c0*/  IADD3 R18, PT, PT, R27, R16, R18 ;  /* 0x000000101b127210 */ /* 0x004fe20007ffe012 */
[----:B------:R-:W-:-:S05]  /*03d0*/  IMAD.WIDE.U32 R26, R19, 0x4, R22 ;  /* 0x00000004131a7825 */ /* 0x000fca00078e0016 */
[----:B------:R0:W2:Y:S01]  /*03e0*/  LDG.E R16, desc[UR10][R26.64] ;  /* 0x0000000a1a107981 */ /* 0x0000a2000c1e1900 */
[----:B---3--:R-:W-:Y:S01]  /*03f0*/  IADD3 R20, PT, PT, R25, R20, R18 ;  /* 0x0000001419147210 */ /* 0x008fe20007ffe012 */
[----:B------:R-:W-:-:S04]  /*0400*/  IMAD.WIDE.U32 R24, R21, 0x4, R22 ;  /* 0x0000000415187825 */ /* 0x000fc800078e0016 */
[--C-:B0-----:R-:W-:Y:S01]  /*0410*/  IMAD.WIDE.U32 R26, R2, 0x4, R22.reuse ;  /* 0x00000004021a7825 */ /* 0x101fe200078e0016 */
[----:B------:R0:W2:Y:S05]  /*0420*/  LDG.E R18, desc[UR10][R24.64] ;  /* 0x0000000a18127981 */ /* 0x0000aa000c1e1900 */
[----:B------:R-:W4:Y:S01]  /*0430*/  LDG.E R27, desc[UR10][R26.64] ;  /* 0x0000000a1a1b7981 */ /* 0x000f22000c1e1900 */
[----:B0-----:R-:W-:Y:S01]  /*0440*/  IMAD.WIDE.U32 R24, R8, 0x4, R22 ;  /* 0x0000000408187825 */ /* 0x001fe200078e0016 */
[----:B--2---:R-:W-:-:S04]  /*0450*/  IADD3 R16, PT, PT, R18, R16, R20 ;  /* 0x0000001012107210 */ /* 0x004fc80007ffe014 */
[----:B------:R-:W2:Y:S01]  /*0460*/  LDG.E R20, desc[UR10][R24.64] ;  /* 0x0000000a18147981 */ /* 0x000ea2000c1e1900 */
[----:B----4-:R-:W-:Y:S01]  /*0470*/  IADD3 R16, PT, PT, R28, R27, R16 ;  /* 0x0000001b1c107210 */ /* 0x010fe20007ffe010 */
[----:B------:R-:W-:-:S04]  /*0480*/  IMAD.WIDE.U32 R28, R6, 0x4, R22 ;  /* 0x00000004061c7825 */ /* 0x000fc800078e0016 */
[--C-:B------:R-:W-:Y:S01]  /*0490*/  IMAD.WIDE.U32 R26, R10, 0x4, R22.reuse ;  /* 0x000000040a1a7825 */ /* 0x100fe200078e0016 */
[----:B------:R-:W2:Y:S03]  /*04a0*/  LDG.E R18, desc[UR10][R28.64] ;  /* 0x0000000a1c127981 */ /* 0x000ea6000c1e1900 */
[----:B------:R-:W-:Y:S02]  /*04b0*/  IMAD.WIDE.U32 R22, R12, 0x4, R22 ;  /* 0x000000040c167825 */ /* 0x000fe400078e0016 */
[----:B------:R-:W3:Y:S04]  /*04c0*/  LDG.E R27, desc[UR10][R26.64] ;  /* 0x0000000a1a1b7981 */ /* 0x000ee8000c1e1900 */
[----:B------:R-:W3:Y:S01]  /*04d0*/  LDG.E R22, desc[UR10][R22.64] ;  /* 0x0000000a16167981 */ /* 0x000ee2000c1e1900 */
[----:B------:R-:W-:-:S04]  /*04e0*/  UIADD3 UR8, UPT, UPT, UR8, 0x10, URZ ;  /* 0x0000001008087890 */ /* 0x000fc8000fffe0ff */
[----:B------:R-:W-:Y:S01]  /*04f0*/  UISETP.NE.AND UP1, UPT, UR8, URZ, UPT ;  /* 0x000000ff0800728c */ /* 0x000fe2000bf25270 */
[C---:B------:R-:W-:Y:S01]  /*0500*/  IMAD R14, R0.reuse, 0x10, R14 ;  /* 0x00000010000e7824 */ /* 0x040fe200078e020e */
[C---:B------:R-:W-:Y:S01]  /*0510*/  LEA R5, R0.reuse, R5, 0x4 ;  /* 0x0000000500057211 */ /* 0x040fe200078e20ff */
[C---:B------:R-:W-:Y:S01]  /*0520*/  IMAD R17, R0.reuse, 0x10, R17 ;  /* 0x0000001000117824 */ /* 0x040fe200078e0211 */
[C---:B------:R-:W-:Y:S01]  /*0530*/  LEA R7, R0.reuse, R7, 0x4 ;  /* 0x0000000700077211 */ /* 0x040fe200078e20ff */
[C---:B------:R-:W-:Y:S01]  /*0540*/  IMAD R10, R0.reuse, 0x10, R10 ;  /* 0x00000010000a7824 */ /* 0x040fe200078e020a */
[C---:B------:R-:W-:Y:S02]  /*0550*/  LEA R9, R0.reuse, R9, 0x4 ;  /* 0x0000000900097211 */ /* 0x040fe400078e20ff */
[C---:B------:R-:W-:Y:S02]  /*0560*/  LEA R11, R0.reuse, R11, 0x4 ;  /* 0x0000000b000b7211 */ /* 0x040fe400078e20ff */
[----:B------:R-:W-:-:S02]  /*0570*/  LEA R13, R0, R13, 0x4 ;  /* 0x0000000d000d7211 */ /* 0x000fc400078e20ff */
[C---:B------:R-:W-:Y:S02]  /*0580*/  LEA R15, R0.reuse, R15, 0x4 ;  /* 0x0000000f000f7211 */ /* 0x040fe400078e20ff */
[C---:B------:R-:W-:Y:S02]  /*0590*/  LEA R19, R0.reuse, R19, 0x4 ;  /* 0x0000001300137211 */ /* 0x040fe400078e20ff */
[C---:B------:R-:W-:Y:S02]  /*05a0*/  LEA R21, R0.reuse, R21, 0x4 ;  /* 0x0000001500157211 */ /* 0x040fe400078e20ff */
[C---:B------:R-:W-:Y:S02]  /*05b0*/  LEA R2, R0.reuse, R2, 0x4 ;  /* 0x0000000200027211 */ /* 0x040fe400078e20ff */
[C---:B------:R-:W-:Y:S02]  /*05c0*/  LEA R4, R0.reuse, R4, 0x4 ;  /* 0x0000000400047211 */ /* 0x040fe400078e20ff */
[----:B------:R-:W-:-:S02]  /*05d0*/  LEA R6, R0, R6, 0x4 ;  /* 0x0000000600067211 */ /* 0x000fc400078e20ff */
[C---:B------:R-:W-:Y:S02]  /*05e0*/  LEA R8, R0.reuse, R8, 0x4 ;  /* 0x0000000800087211 */ /* 0x040fe400078e20ff */
[----:B------:R-:W-:Y:S02]  /*05f0*/  LEA R12, R0, R12, 0x4 ;  /* 0x0000000c000c7211 */ /* 0x000fe400078e20ff */
[----:B--2---:R-:W-:-:S04]  /*0600*/  IADD3 R16, PT, PT, R20, R18, R16 ;  /* 0x0000001214107210 */ /* 0x004fc80007ffe010 */
[----:B---3--:R-:W-:Y:S01]  /*0610*/  IADD3 R16, PT, PT, R22, R27, R16 ;  /* 0x0000001b16107210 */ /* 0x008fe20007ffe010 */
[----:B------:R-:W-:Y:S06]  /*0620*/  BRA.U UP1, `(.L_x_2) ;  /* 0xfffffffd01107547 */ /* 0x000fec000b83ffff */
.L_x_1:
[----:B------:R-:W-:Y:S05]  /*0630*/  BRA.U !UP0, `(.L_x_0) ;  /* 0x0000000508087547 */ /* 0x000fea000b800000 */
[----:B------:R-:W-:Y:S02]  /*0640*/  UISETP.GE.U32.AND UP0, UPT, UR7, 0x8, UPT ;  /* 0x000000080700788c */ /* 0x000fe4000bf06070 */
[----:B------:R-:W-:-:S04]  /*0650*/  ULOP3.LUT UR8, UR6, 0x7, URZ, 0xc0, !UPT ;  /* 0x0000000706087892 */ /* 0x000fc8000f8ec0ff */
[----:B------:R-:W-:-:S03]  /*0660*/  UISETP.NE.AND UP1, UPT, UR8, URZ, UPT ;  /* 0x000000ff0800728c */ /* 0x000fc6000bf25270 */
[----:B------:R-:W-:Y:S08]  /*0670*/  BRA.U !UP0, `(.L_x_3) ;  /* 0x0000000108787547 */ /* 0x000ff0000b800000 */
[----:B------:R-:W0:Y:S01]  /*0680*/  LDC.64 R4, c[0x0][0x380] ;  /* 0x0000e000ff047b82 */ /* 0x000e220000000a00 */
[----:B------:R-:W-:-:S05]  /*0690*/  IMAD R7, R0, UR4, R3 ;  /* 0x0000000400077c24 */ /* 0x000fca000f8e0203 */
[----:B------:R-:W-:-:S04]  /*06a0*/  IADD3 R15, PT, PT, R7, R0, RZ ;  /* 0x00000000070f7210 */ /* 0x000fc80007ffe0ff */
[----:B------:R-:W-:-:S04]  /*06b0*/  IADD3 R19, PT, PT, R15, R0, RZ ;  /* 0x000000000f137210 */ /* 0x000fc80007ffe0ff */
[----:B------:R-:W-:-:S04]  /*06c0*/  IADD3 R11, PT, PT, R19, R0, RZ ;  /* 0x00000000130b7210 */ /* 0x000fc80007ffe0ff */
[----:B------:R-:W-:-:S04]  /*06d0*/  IADD3 R13, PT, PT, R11, R0, RZ ;  /* 0x000000000b0d7210 */ /* 0x000fc80007ffe0ff */
[----:B------:R-:W-:Y:S01]  /*06e0*/  IADD3 R9, PT, PT, R13, R0, RZ ;  /* 0x000000000d097210 */ /* 0x000fe20007ffe0ff */
[----:B0-----:R-:W-:-:S04]  /*06f0*/  IMAD.WIDE.U32 R6, R7, 0x4, R4 ;  /* 0x0000000407067825 */ /* 0x001fc800078e0004 */
[----:B------:R-:W-:Y:S02]  /*0700*/  IMAD.WIDE.U32 R14, R15, 0x4, R4 ;  /* 0x000000040f0e7825 */ /* 0x000fe400078e0004 */
[----:B------:R-:W2:Y:S02]  /*0710*/  LDG.E R7, desc[UR10][R6.64] ;  /* 0x0000000a06077981 */ /* 0x000ea4000c1e1900 */
[----:B------:R-:W-:Y:S02]  /*0720*/  IMAD.IADD R21, R9, 0x1, R0 ;  /* 0x0000000109157824 */ /* 0x000fe400078e0200 */
[--C-:B------:R-:W-:Y:S01]  /*0730*/  IMAD.WIDE.U32 R18, R19, 0x4, R4.reuse ;  /* 0x0000000413127825 */ /* 0x100fe200078e0004 */
[----:B------:R-:W2:Y:S03]  /*0740*/  LDG.E R2, desc[UR10][R14.64] ;  /* 0x0000000a0e027981 */ /* 0x000ea6000c1e1900 */
[--C-:B------:R-:W-:Y:S01]  /*0750*/  IMAD.WIDE.U32 R10, R11, 0x4, R4.reuse ;  /* 0x000000040b0a7825 */ /* 0x100fe200078e0004 */
[----:B------:R-:W-:Y:S01]  /*0760*/  IADD3 R17, PT, PT, R21, R0, RZ ;  /* 0x0000000015117210 */ /* 0x000fe20007ffe0ff */
[----:B------:R-:W3:Y:S02]  /*0770*/  LDG.E R19, desc[UR10][R18.64] ;  /* 0x0000000a12137981 */ /* 0x000ee4000c1e1900 */
[----:B------:R-:W-:-:S02]  /*0780*/  IMAD.WIDE.U32 R12, R13, 0x4, R4 ;  /* 0x000000040d0c7825 */ /* 0x000fc400078e0004 */
[----:B------:R-:W3:Y:S02]  /*0790*/  LDG.E R10, desc[UR10][R10.64] ;  /* 0x0000000a0a0a7981 */ /* 0x000ee4000c1e1900 */
[--C-:B------:R-:W-:Y:S02]  /*07a0*/  IMAD.WIDE.U32 R8, R9, 0x4, R4.reuse ;  /* 0x0000000409087825 */ /* 0x100fe400078e0004 */
[----:B------:R-:W4:Y:S02]  /*07b0*/  LDG.E R13, desc[UR10][R12.64] ;  /* 0x0000000a0c0d7981 */ /* 0x000f24000c1e1900 */
[--C-:B------:R-:W-:Y:S02]  /*07c0*/  IMAD.WIDE.U32 R20, R21, 0x4, R4.reuse ;  /* 0x0000000415147825 */ /* 0x100fe400078e0004 */
[----:B------:R-:W4:Y:S02]  /*07d0*/  LDG.E R8, desc[UR10][R8.64] ;  /* 0x0000000a08087981 */ /* 0x000f24000c1e1900 */
[----:B------:R-:W-:-:S02]  /*07e0*/  IMAD.WIDE.U32 R4, R17, 0x4, R4 ;  /* 0x0000000411047825 */ /* 0x000fc400078e0004 */
[----:B------:R-:W5:Y:S04]  /*07f0*/  LDG.E R21, desc[UR10][R20.64] ;  /* 0x0000000a14157981 */ /* 0x000f68000c1e1900 */
[----:B------:R-:W5:Y:S01]  /*0800*/  LDG.E R4, desc[UR10][R4.64] ;  /* 0x0000000a04047981 */ /* 0x000f62000c1e1900 */
[----:B------:R-:W-:Y:S01]  /*0810*/  UIADD3 UR4, UPT, UPT, UR4, 0x8, URZ ;  /* 0x0000000804047890 */ /* 0x000fe2000fffe0ff */
[----:B--2---:R-:W-:-:S04]  /*0820*/  IADD3 R2, PT, PT, R2, R7, R16 ;  /* 0x0000000702027210 */ /* 0x004fc80007ffe010 */
[----:B---3--:R-:W-:-:S04]  /*0830*/  IADD3 R2, PT, PT, R10, R19, R2 ;  /* 0x000000130a027210 */ /* 0x008fc80007ffe002 */
[----:B----4-:R-:W-:-:S04]  /*0840*/  IADD3 R2, PT, PT, R8, R13, R2 ;  /* 0x0000000d08027210 */ /* 0x010fc80007ffe002 */
[----:B-----5:R-:W-:-:S07]  /*0850*/  IADD3 R16, PT, PT, R4, R21, R2 ;  /* 0x0000001504107210 */ /* 0x020fce0007ffe002 */
.L_x_3:
        /* <DEDUP_REMOVED lines=9> */
[----:B------:R-:W-:Y:S01]  /*08f0*/  IADD3 R13, PT, PT, R11, R0, RZ ;  /* 0x000000000b0d7210 */ /* 0x000fe20007ffe0ff */
[----:B0-----:R-:W-:-:S04]  /*0900*/  IMAD.WIDE.U32 R6, R7, 0x4, R4 ;  /* 0x0000000407067825 */ /* 0x001fc800078e0004 */
[--C-:B------:R-:W-:Y:S02]  /*0910*/  IMAD.WIDE.U32 R8, R9, 0x4, R4.reuse ;  /* 0x0000000409087825 */ /* 0x100fe400078e0004 */
[----:B------:R-:W2:Y:S02]  /*0920*/  LDG.E R7, desc[UR10][R6.64] ;  /* 0x0000000a06077981 */ /* 0x000ea4000c1e1900 */
[--C-:B------:R-:W-:Y:S02]  /*0930*/  IMAD.WIDE.U32 R10, R11, 0x4, R4.reuse ;  /* 0x000000040b0a7825 */ /* 0x100fe400078e0004 */
[----:B------:R-:W2:Y:S02]  /*0940*/  LDG.E R8, desc[UR10][R8.64] ;  /* 0x0000000a08087981 */ /* 0x000ea4000c1e1900 */
[----:B------:R-:W-:Y:S02]  /*0950*/  IMAD.WIDE.U32 R4, R13, 0x4, R4 ;  /* 0x000000040d047825 */ /* 0x000fe400078e0004 */
[----:B------:R-:W3:Y:S04]  /*0960*/  LDG.E R11, desc[UR10][R10.64] ;  /* 0x0000000a0a0b7981 */ /* 0x000ee8000c1e1900 */
[----:B------:R-:W3:Y:S01]  /*0970*/  LDG.E R4, desc[UR10][R4.64] ;  /* 0x0000000a04047981 */ /* 0x000ee2000c1e1900 */
[----:B------:R-:W-:Y:S01]  /*0980*/  UIADD3 UR4, UPT, UPT, UR4, 0x4, URZ ;  /* 0x0000000404047890 */ /* 0x000fe2000fffe0ff */
[----:B--2---:R-:W-:-:S04]  /*0990*/  IADD3 R16, PT, PT, R8, R7, R16 ;  /* 0x0000000708107210 */ /* 0x004fc80007ffe010 */
[----:B---3--:R-:W-:-:S07]  /*09a0*/  IADD3 R16, PT, PT, R4, R11, R16 ;  /* 0x0000000b04107210 */ /* 0x008fce0007ffe010 */
.L_x_4:
[----:B------:R-:W-:Y:S05]  /*09b0*/  BRA.U !UP1, `(.L_x_0) ;  /* 0x0000000109287547 */ /* 0x000fea000b800000 */
[----:B------:R-:W0:Y:S01]  /*09c0*/  LDC.64 R6, c[0x0][0x380] ;  /* 0x0000e000ff067b82 */ /* 0x000e220000000a00 */
[----:B------:R-:W-:Y:S01]  /*09d0*/  IMAD R9, R0, UR4, R3 ;  /* 0x0000000400097c24 */ /* 0x000fe2000f8e0203 */
[----:B------:R-:W-:-:S12]  /*09e0*/  UIADD3 UR6, UPT, UPT, -UR6, URZ, URZ ;  /* 0x000000ff06067290 */ /* 0x000fd8000fffe1ff */
.L_x_5:
[----:B0-----:R-:W-:-:S06]  /*09f0*/  IMAD.WIDE.U32 R4, R9, 0x4, R6 ;  /* 0x0000000409047825 */ /* 0x001fcc00078e0006 */
[----:B------:R-:W2:Y:S01]  /*0a00*/  LDG.E R5, desc[UR10][R4.64] ;  /* 0x0000000a04057981 */ /* 0x000ea2000c1e1900 */
[----:B------:R-:W-:Y:S01]  /*0a10*/  UIADD3 UR6, UPT, UPT, UR6, 0x1, URZ ;  /* 0x0000000106067890 */ /* 0x000fe2000fffe0ff */
[----:B------:R-:W-:-:S03]  /*0a20*/  IADD3 R9, PT, PT, R9, R0, RZ ;  /* 0x0000000009097210 */ /* 0x000fc60007ffe0ff */
[----:B------:R-:W-:Y:S01]  /*0a30*/  UISETP.NE.AND UP0, UPT, UR6, URZ, UPT ;  /* 0x000000ff0600728c */ /* 0x000fe2000bf05270 */
[----:B--2---:R-:W-:-:S08]  /*0a40*/  IADD3 R16, PT, PT, R5, R16, RZ ;  /* 0x0000001005107210 */ /* 0x004fd00007ffe0ff */
[----:B------:R-:W-:Y:S05]  /*0a50*/  BRA.U UP0, `(.L_x_5) ;  /* 0xfffffffd00e47547 */ /* 0x000fea000b83ffff */
.L_x_0:
[----:B------:R-:W0:Y:S02]  /*0a60*/  LDC.64 R4, c[0x0][0x388] ;  /* 0x0000e200ff047b82 */ /* 0x000e240000000a00 */
[----:B0-----:R-:W-:-:S05]  /*0a70*/  IMAD.WIDE.U32 R2, R3, 0x4, R4 ;  /* 0x0000000403027825 */ /* 0x001fca00078e0004 */
[----:B------:R-:W-:Y:S01]  /*0a80*/  STG.E desc[UR10][R2.64], R16 ;  /* 0x0000001002007986 */ /* 0x000fe2000c10190a */
[----:B------:R-:W-:Y:S05]  /*0a90*/  EXIT ;  /* 0x000000000000794d */ /* 0x000fea0003800000 */
.L_x_6:
[----:B------:R-:W-:-:S00]  /*0aa0*/  BRA `(.L_x_6) ;  /* 0xfffffffc00fc7947 */ /* 0x000fc0000383ffff */
[----:B------:R-:W-:-:S00]  /*0ab0*/  NOP ;  /* 0x0000000000007918 */ /* 0x000fc00000000000 */
        /* <DEDUP_REMOVED lines=12> */
.L_x_8:


//--------------------- .text._Z18applyPaddingKernelPiS_iii --------------------------
	.section	.text._Z18applyPaddingKernelPiS_iii,"ax",@progbits
	.align	128
        .global         _Z18applyPaddingKernelPiS_iii
        .type           _Z18applyPaddingKernelPiS_iii,@function
        .size           _Z18applyPaddingKernelPiS_iii,(.L_x_9 - _Z18applyPaddingKernelPiS_iii)
        .other          _Z18applyPaddingKernelPiS_iii,@"STO_CUDA_ENTRY STV_DEFAULT"
_Z18applyPaddingKernelPiS_iii:
.text._Z18applyPaddingKernelPiS_iii:
[----:B------:R-:W-:Y:S01]  /*0000*/  LDC R1, c[0x0][0x37c] ;  /* 0x0000df00ff017b82 */ /* 0x000fe20000000800 */
[----:B------:R-:W0:Y:S07]  /*0010*/  S2R R2, SR_TID.Y ;  /* 0x0000000000027919 */ /* 0x000e2e0000002200 */
[----:B------:R-:W1:Y:S01]  /*0020*/  LDC R0, c[0x0][0x360] ;  /* 0x0000d800ff007b82 */ /* 0x000e620000000800 */
[----:B------:R-:W2:Y:S01]  /*0030*/  LDCU.64 UR8, c[0x0][0x390] ;  /* 0x00007200ff0877ac */ /* 0x000ea20008000a00 */
[----:B------:R-:W1:Y:S06]  /*0040*/  S2R R3, SR_TID.X ;  /* 0x0000000000037919 */ /* 0x000e6c0000002100 */
[----:B------:R-:W0:Y:S08]  /*0050*/  S2UR UR5, SR_CTAID.Y ;  /* 0x00000000000579c3 */ /* 0x000e300000002600 */
[----:B------:R-:W0:Y:S08]  /*0060*/  LDC R7, c[0x0][0x364] ;  /* 0x0000d900ff077b82 */ /* 0x000e300000000800 */
[----:B------:R-:W1:Y:S01]  /*0070*/  S2UR UR4, SR_CTAID.X ;  /* 0x00000000000479c3 */ /* 0x000e620000002500 */
[----:B0-----:R-:W-:-:S05]  /*0080*/  IMAD R7, R7, UR5, R2 ;  /* 0x0000000507077c24 */ /* 0x001fca000f8e0202 */
[----:B--2---:R-:W-:Y:S01]  /*0090*/  ISETP.GE.U32.AND P0, PT, R7, UR9, PT ;  /* 0x0000000907007c0c */ /* 0x004fe2000bf06070 */
[----:B-1----:R-:W-:-:S05]  /*00a0*/  IMAD R0, R0, UR4, R3 ;  /* 0x0000000400007c24 */ /* 0x002fca000f8e0203 */
[----:B------:R-:W-:-:S13]  /*00b0*/  ISETP.GE.U32.OR P0, PT, R0, UR8, P0 ;  /* 0x0000000800007c0c */ /* 0x000fda0008706470 */
[----:B------:R-:W-:Y:S05]  /*00c0*/  @P0 EXIT ;  /* 0x000000000000094d */ /* 0x000fea0003800000 */
[----:B------:R-:W0:Y:S01]  /*00d0*/  LDC.64 R2, c[0x0][0x380] ;  /* 0x0000e000ff027b82 */ /* 0x000e220000000a00 */
[----:B------:R-:W1:Y:S01]  /*00e0*/  LDCU.64 UR6, c[0x0][0x358] ;  /* 0x00006b00ff0677ac */ /* 0x000e620008000a00 */
[----:B------:R-:W-:Y:S01]  /*00f0*/  IMAD R5, R7, UR8, R0 ;  /* 0x0000000807057c24 */ /* 0x000fe2000f8e0200 */
[----:B------:R-:W2:Y:S03]  /*0100*/  LDCU UR5, c[0x0][0x398] ;  /* 0x00007300ff0577ac */ /* 0x000ea60008000800 */
[----:B0-----:R-:W-:Y:S02]  /*0110*/  IMAD.WIDE.U32 R2, R5, 0x4, R2 ;  /* 0x0000000405027825 */ /* 0x001fe400078e0002 */
[----:B------:R-:W0:Y:S04]  /*0120*/  LDC.64 R4, c[0x0][0x388] ;  /* 0x0000e200ff047b82 */ /* 0x000e280000000a00 */
[----:B-1----:R-:W3:Y:S01]  /*0130*/  LDG.E R3, desc[UR6][R2.64] ;  /* 0x0000000602037981 */ /* 0x002ee2000c1e1900 */
[----:B--2---:R-:W-:-:S02]  /*0140*/  UIADD3 UR4, UPT, UPT, UR8, UR5, URZ ;  /* 0x0000000508047290 */ /* 0x004fc4000fffe0ff */
[----:B------:R-:W-:-:S05]  /*0150*/  IADD3 R0, PT, PT, R0, UR5, RZ ;  /* 0x0000000500007c10 */ /* 0x000fca000fffe0ff */
[----:B------:R-:W-:-:S04]  /*0160*/  IMAD R7, R7, UR4, R0 ;  /* 0x0000000407077c24 */ /* 0x000fc8000f8e0200 */
[----:B0-----:R-:W-:-:S05]  /*0170*/  IMAD.WIDE.U32 R4, R7, 0x4, R4 ;  /* 0x0000000407047825 */ /* 0x001fca00078e0004 */
[----:B---3--:R-:W-:Y:S01]  /*0180*/  STG.E desc[UR6][R4.64], R3 ;  /* 0x0000000304007986 */ /* 0x008fe2000c101906 */
[----:B------:R-:W-:Y:S05]  /*0190*/  EXIT ;  /* 0x000000000000794d */ /* 0x000fea0003800000 */
.L_x_7:
        /* <DEDUP_REMOVED lines=14> */
.L_x_9:


//--------------------- .nv.shared.reserved.0     --------------------------
	.section	.nv.shared.reserved.0,"aw",@nobits
	.weak		__nv_reservedSMEM_offset_0_alias
	.size		__nv_reservedSMEM_offset_0_alias, 0, 64
	.other		__nv_reservedSMEM_offset_0_alias,@"STO_CUDA_RESERVED_SHARED STV_DEFAULT"
__nv_reservedSMEM_offset_0_alias:
	.zero		0
	.zero		64


//--------------------- .nv.constant0._Z16sumColumnsKernelPiS_ii --------------------------
	.section	.nv.constant0._Z16sumColumnsKernelPiS_ii,"a",@progbits
	.sectionflags	@""
	.align	4
.nv.constant0._Z16sumColumnsKernelPiS_ii:
	.zero		920


//--------------------- .nv.constant0._Z18applyPaddingKernelPiS_iii --------------------------
	.section	.nv.constant0._Z18applyPaddingKernelPiS_iii,"a",@progbits
	.sectionflags	@""
	.align	4
.nv.constant0._Z18applyPaddingKernelPiS_iii:
	.zero		924


//--------------------- SYMBOLS --------------------------

	.type		.nv.reservedSmem.offset0,@object
	.size		.nv.reservedSmem.offset0,0x4
